//
// Generated by NVIDIA NVVM Compiler
//
// Compiler Build ID: CL-36424714
// Cuda compilation tools, release 13.0, V13.0.88
// Based on NVVM 20.0.0
//

.version 9.0
.target sm_100
.address_size 64

	// .globl	_Z11matrix_multPiS_S_i

.visible .entry _Z11matrix_multPiS_S_i(
	.param .u64 .ptr .align 1 _Z11matrix_multPiS_S_i_param_0,
	.param .u64 .ptr .align 1 _Z11matrix_multPiS_S_i_param_1,
	.param .u64 .ptr .align 1 _Z11matrix_multPiS_S_i_param_2,
	.param .u32 _Z11matrix_multPiS_S_i_param_3
)
{
	.reg .pred 	%p<10>;
	.reg .b32 	%r<107>;
	.reg .b64 	%rd<67>;

	ld.param.u64 	%rd14, [_Z11matrix_multPiS_S_i_param_0];
	ld.param.u64 	%rd15, [_Z11matrix_multPiS_S_i_param_1];
	ld.param.u32 	%r31, [_Z11matrix_multPiS_S_i_param_3];
	cvta.to.global.u64 	%rd1, %rd15;
	cvta.to.global.u64 	%rd2, %rd14;
	mov.u32 	%r32, %ctaid.x;
	shl.b32 	%r33, %r32, 4;
	mov.u32 	%r34, %tid.x;
	add.s32 	%r1, %r33, %r34;
	mov.u32 	%r35, %ctaid.y;
	shl.b32 	%r36, %r35, 4;
	mov.u32 	%r37, %tid.y;
	add.s32 	%r38, %r36, %r37;
	max.s32 	%r39, %r1, %r38;
	setp.ge.s32 	%p1, %r39, %r31;
	@%p1 bra 	$L__BB0_13;
	mul.lo.s32 	%r3, %r31, %r38;
	and.b32  	%r4, %r31, 7;
	setp.lt.u32 	%p2, %r31, 8;
	mov.b32 	%r101, 0;
	mov.u32 	%r106, %r101;
	@%p2 bra 	$L__BB0_4;
	and.b32  	%r101, %r31, 2147483640;
	neg.s32 	%r95, %r101;
	mul.wide.s32 	%rd16, %r31, 4;
	add.s64 	%rd3, %rd1, %rd16;
	shl.b32 	%r7, %r31, 3;
	mul.wide.s32 	%rd17, %r31, 8;
	add.s64 	%rd4, %rd1, %rd17;
	mul.wide.s32 	%rd18, %r31, 12;
	add.s64 	%rd5, %rd1, %rd18;
	mul.wide.s32 	%rd19, %r31, 16;
	add.s64 	%rd6, %rd1, %rd19;
	mul.wide.s32 	%rd20, %r31, 20;
	add.s64 	%rd7, %rd1, %rd20;
	mul.wide.s32 	%rd21, %r31, 24;
	add.s64 	%rd8, %rd1, %rd21;
	mul.wide.s32 	%rd22, %r31, 28;
	add.s64 	%rd9, %rd1, %rd22;
	mul.wide.u32 	%rd23, %r3, 4;
	add.s64 	%rd24, %rd23, %rd2;
	add.s64 	%rd66, %rd24, 16;
	mov.b32 	%r106, 0;
	mov.u32 	%r94, %r1;
$L__BB0_3:
	.pragma "nounroll";
	mul.wide.s32 	%rd25, %r94, 4;
	add.s64 	%rd26, %rd3, %rd25;
	add.s64 	%rd27, %rd4, %rd25;
	add.s64 	%rd28, %rd5, %rd25;
	add.s64 	%rd29, %rd6, %rd25;
	add.s64 	%rd30, %rd7, %rd25;
	add.s64 	%rd31, %rd8, %rd25;
	add.s64 	%rd32, %rd9, %rd25;
	add.s64 	%rd33, %rd1, %rd25;
	ld.global.u32 	%r43, [%rd66+-16];
	ld.global.u32 	%r44, [%rd33];
	mad.lo.s32 	%r45, %r44, %r43, %r106;
	ld.global.u32 	%r46, [%rd66+-12];
	ld.global.u32 	%r47, [%rd26];
	mad.lo.s32 	%r48, %r47, %r46, %r45;
	ld.global.u32 	%r49, [%rd66+-8];
	ld.global.u32 	%r50, [%rd27];
	mad.lo.s32 	%r51, %r50, %r49, %r48;
	ld.global.u32 	%r52, [%rd66+-4];
	ld.global.u32 	%r53, [%rd28];
	mad.lo.s32 	%r54, %r53, %r52, %r51;
	ld.global.u32 	%r55, [%rd66];
	ld.global.u32 	%r56, [%rd29];
	mad.lo.s32 	%r57, %r56, %r55, %r54;
	ld.global.u32 	%r58, [%rd66+4];
	ld.global.u32 	%r59, [%rd30];
	mad.lo.s32 	%r60, %r59, %r58, %r57;
	ld.global.u32 	%r61, [%rd66+8];
	ld.global.u32 	%r62, [%rd31];
	mad.lo.s32 	%r63, %r62, %r61, %r60;
	ld.global.u32 	%r64, [%rd66+12];
	ld.global.u32 	%r65, [%rd32];
	mad.lo.s32 	%r106, %r65, %r64, %r63;
	add.s32 	%r95, %r95, 8;
	add.s32 	%r94, %r94, %r7;
	add.s64 	%rd66, %rd66, 32;
	setp.ne.s32 	%p3, %r95, 0;
	@%p3 bra 	$L__BB0_3;
$L__BB0_4:
	setp.eq.s32 	%p4, %r4, 0;
	@%p4 bra 	$L__BB0_12;
	and.b32  	%r17, %r31, 3;
	setp.lt.u32 	%p5, %r4, 4;
	@%p5 bra 	$L__BB0_7;
	add.s32 	%r67, %r101, %r3;
	mul.wide.u32 	%rd34, %r67, 4;
	add.s64 	%rd35, %rd2, %rd34;
	ld.global.u32 	%r68, [%rd35];
	mad.lo.s32 	%r69, %r101, %r31, %r1;
	mul.wide.s32 	%rd36, %r69, 4;
	add.s64 	%rd37, %rd1, %rd36;
	ld.global.u32 	%r70, [%rd37];
	mad.lo.s32 	%r71, %r70, %r68, %r106;
	cvt.u64.u32 	%rd38, %r3;
	cvt.u64.u32 	%rd39, %r101;
	add.s64 	%rd40, %rd39, %rd38;
	shl.b64 	%rd41, %rd40, 2;
	add.s64 	%rd42, %rd2, %rd41;
	ld.global.u32 	%r72, [%rd42+4];
	mul.wide.s32 	%rd43, %r31, 4;
	add.s64 	%rd44, %rd37, %rd43;
	ld.global.u32 	%r73, [%rd44];
	mad.lo.s32 	%r74, %r73, %r72, %r71;
	ld.global.u32 	%r75, [%rd42+8];
	add.s64 	%rd45, %rd44, %rd43;
	ld.global.u32 	%r76, [%rd45];
	mad.lo.s32 	%r77, %r76, %r75, %r74;
	ld.global.u32 	%r78, [%rd42+12];
	add.s64 	%rd46, %rd45, %rd43;
	ld.global.u32 	%r79, [%rd46];
	mad.lo.s32 	%r106, %r79, %r78, %r77;
	add.s32 	%r101, %r101, 4;
$L__BB0_7:
	setp.eq.s32 	%p6, %r17, 0;
	@%p6 bra 	$L__BB0_12;
	setp.eq.s32 	%p7, %r17, 1;
	@%p7 bra 	$L__BB0_10;
	add.s32 	%r81, %r101, %r3;
	mul.wide.u32 	%rd47, %r81, 4;
	add.s64 	%rd48, %rd2, %rd47;
	ld.global.u32 	%r82, [%rd48];
	mad.lo.s32 	%r83, %r101, %r31, %r1;
	mul.wide.s32 	%rd49, %r83, 4;
	add.s64 	%rd50, %rd1, %rd49;
	ld.global.u32 	%r84, [%rd50];
	mad.lo.s32 	%r85, %r84, %r82, %r106;
	cvt.u64.u32 	%rd51, %r3;
	cvt.u64.u32 	%rd52, %r101;
	add.s64 	%rd53, %rd52, %rd51;
	shl.b64 	%rd54, %rd53, 2;
	add.s64 	%rd55, %rd2, %rd54;
	ld.global.u32 	%r86, [%rd55+4];
	mul.wide.s32 	%rd56, %r31, 4;
	add.s64 	%rd57, %rd50, %rd56;
	ld.global.u32 	%r87, [%rd57];
	mad.lo.s32 	%r106, %r87, %r86, %r85;
	add.s32 	%r101, %r101, 2;
$L__BB0_10:
	and.b32  	%r88, %r31, 1;
	setp.eq.b32 	%p8, %r88, 1;
	not.pred 	%p9, %p8;
	@%p9 bra 	$L__BB0_12;
	add.s32 	%r89, %r101, %r3;
	mul.wide.u32 	%rd58, %r89, 4;
	add.s64 	%rd59, %rd2, %rd58;
	ld.global.u32 	%r90, [%rd59];
	mad.lo.s32 	%r91, %r101, %r31, %r1;
	mul.wide.s32 	%rd60, %r91, 4;
	add.s64 	%rd61, %rd1, %rd60;
	ld.global.u32 	%r92, [%rd61];
	mad.lo.s32 	%r106, %r92, %r90, %r106;
$L__BB0_12:
	ld.param.u64 	%rd65, [_Z11matrix_multPiS_S_i_param_2];
	add.s32 	%r93, %r3, %r1;
	cvta.to.global.u64 	%rd62, %rd65;
	mul.wide.s32 	%rd63, %r93, 4;
	add.s64 	%rd64, %rd62, %rd63;
	st.global.u32 	[%rd64], %r106;
$L__BB0_13:
	ret;

}


// ===== COMPILED SASS (sm_100) =====

	.target	sm_100

	.elftype	@"ET_EXEC"


//--------------------- .note.nv.tkinfo           --------------------------
	.section	.note.nv.tkinfo,"",@"SHT_NOTE"
	.sectionflags	@"SHF_NOTE_NV_TKINFO"
	.tkinfo
        /*0018*/ 	.word	0x00000002
        /*0030*/ 	.string	""
        /*0030*/ 	.string	"ptxas"
        /*0030*/ 	.string	"Cuda compilation tools, release 13.0, V13.0.88"
        /*0030*/ 	.string	"Build cuda_13.0.r13.0/compiler.36424714_0"
        /*0030*/ 	.string	"-arch sm_100 -m 64 "



//--------------------- .note.nv.cuinfo           --------------------------
	.section	.note.nv.cuinfo,"",@"SHT_NOTE"
	.sectionflags	@"SHF_NOTE_NV_CUINFO"
        /*0018*/ 	.short	0x0002
        /*001a*/ 	.short	0x0064
        /*001c*/ 	.short	0x0082
	.zero		2


//--------------------- .nv.info                  --------------------------
	.section	.nv.info,"",@"SHT_CUDA_INFO"
	.align	4


	//----- nvinfo : EIATTR_REGCOUNT
	.align		4
        /*0000*/ 	.byte	0x04, 0x2f
        /*0002*/ 	.short	(.L_1 - .L_0)
	.align		4
.L_0:
        /*0004*/ 	.word	index@(_Z11matrix_multPiS_S_i)
        /*0008*/ 	.word	0x0000001e


	//----- nvinfo : EIATTR_FRAME_SIZE
	.align		4
.L_1:
        /*000c*/ 	.byte	0x04, 0x11
        /*000e*/ 	.short	(.L_3 - .L_2)
	.align		4
.L_2:
        /*0010*/ 	.word	index@(_Z11matrix_multPiS_S_i)
        /*0014*/ 	.word	0x00000000


	//----- nvinfo : EIATTR_MIN_STACK_SIZE
	.align		4
.L_3:
        /*0018*/ 	.byte	0x04, 0x12
        /*001a*/ 	.short	(.L_5 - .L_4)
	.align		4
.L_4:
        /*001c*/ 	.word	index@(_Z11matrix_multPiS_S_i)
        /*0020*/ 	.word	0x00000000
.L_5:


//--------------------- .nv.compat                --------------------------
	.section	.nv.compat,"",@"SHT_CUDA_COMPAT_INFO"
	.align	4
        /*0000*/ 	.byte	0x02, 0x09, 0x00, 0x00, 0x02, 0x02, 0x01, 0x00, 0x02, 0x05, 0x05, 0x00, 0x03, 0x07, 0x01, 0x01
        /*0010*/ 	.byte	0x02, 0x03, 0x00, 0x00, 0x02, 0x06, 0x01, 0x00, 0x04, 0x0b, 0x08, 0x00, 0x09, 0x00, 0x00, 0x00
        /*0020*/ 	.byte	0x00, 0x00, 0x00, 0x00


//--------------------- .nv.info._Z11matrix_multPiS_S_i --------------------------
	.section	.nv.info._Z11matrix_multPiS_S_i,"",@"SHT_CUDA_INFO"
	.sectionflags	@""
	.align	4


	//----- nvinfo : EIATTR_CUDA_API_VERSION
	.align		4
        /*0000*/ 	.byte	0x04, 0x37
        /*0002*/ 	.short	(.L_7 - .L_6)
.L_6:
        /*0004*/ 	.word	0x00000082


	//----- nvinfo : EIATTR_KPARAM_INFO
	.align		4
.L_7:
        /*0008*/ 	.byte	0x04, 0x17
        /*000a*/ 	.short	(.L_9 - .L_8)
.L_8:
        /*000c*/ 	.word	0x00000000
        /*0010*/ 	.short	0x0003
        /*0012*/ 	.short	0x0018
        /*0014*/ 	.byte	0x00, 0xf0, 0x11, 0x00


	//----- nvinfo : EIATTR_KPARAM_INFO
	.align		4
.L_9:
        /*0018*/ 	.byte	0x04, 0x17
        /*001a*/ 	.short	(.L_11 - .L_10)
.L_10:
        /*001c*/ 	.word	0x00000000
        /*0020*/ 	.short	0x0002
        /*0022*/ 	.short	0x0010
        /*0024*/ 	.byte	0x00, 0xf5, 0x21, 0x00


	//----- nvinfo : EIATTR_KPARAM_INFO
	.align		4
.L_11:
        /*0028*/ 	.byte	0x04, 0x17
        /*002a*/ 	.short	(.L_13 - .L_12)
.L_12:
        /*002c*/ 	.word	0x00000000
        /*0030*/ 	.short	0x0001
        /*0032*/ 	.short	0x0008
        /*0034*/ 	.byte	0x00, 0xf5, 0x21, 0x00


	//----- nvinfo : EIATTR_KPARAM_INFO
	.align		4
.L_13:
        /*0038*/ 	.byte	0x04, 0x17
        /*003a*/ 	.short	(.L_15 - .L_14)
.L_14:
        /*003c*/ 	.word	0x00000000
        /*0040*/ 	.short	0x0000
        /*0042*/ 	.short	0x0000
        /*0044*/ 	.byte	0x00, 0xf5, 0x21, 0x00


	//----- nvinfo : EIATTR_SPARSE_MMA_MASK
	.align		4
.L_15:
        /*0048*/ 	.byte	0x03, 0x50
        /*004a*/ 	.short	0x0000


	//----- nvinfo : EIATTR_MAXREG_COUNT
	.align		4
        /*004c*/ 	.byte	0x03, 0x1b
        /*004e*/ 	.short	0x00ff


	//----- nvinfo : EIATTR_MERCURY_ISA_VERSION
	.align		4
        /*0050*/ 	.byte	0x03, 0x5f
        /*0052*/ 	.short	0x0101


	//----- nvinfo : EIATTR_VRC_CTA_INIT_COUNT
	.align		4
        /*0054*/ 	.byte	0x02, 0x4a
	.zero		1
	.zero		1


	//----- nvinfo : EIATTR_EXIT_INSTR_OFFSETS
	.align		4
        /*0058*/ 	.byte	0x04, 0x1c
        /*005a*/ 	.short	(.L_17 - .L_16)


	//   ....[0]....
.L_16:
        /*005c*/ 	.word	0x000000a0


	//   ....[1]....
        /*0060*/ 	.word	0x00000a70


	//----- nvinfo : EIATTR_CBANK_PARAM_SIZE
	.align		4
.L_17:
        /*0064*/ 	.byte	0x03, 0x19
        /*0066*/ 	.short	0x001c


	//----- nvinfo : EIATTR_PARAM_CBANK
	.align		4
        /*0068*/ 	.byte	0x04, 0x0a
        /*006a*/ 	.short	(.L_19 - .L_18)
	.align		4
.L_18:
        /*006c*/ 	.word	index@(.nv.constant0._Z11matrix_multPiS_S_i)
        /*0070*/ 	.short	0x0380
        /*0072*/ 	.short	0x001c


	//----- nvinfo : EIATTR_SW_WAR
	.align		4
.L_19:
        /*0074*/ 	.byte	0x04, 0x36
        /*0076*/ 	.short	(.L_21 - .L_20)
.L_20:
        /*0078*/ 	.word	0x00000008
.L_21:


//--------------------- .nv.callgraph             --------------------------
	.section	.nv.callgraph,"",@"SHT_CUDA_CALLGRAPH"
	.align	4
	.sectionentsize	8
	.align		4
        /*0000*/ 	.word	0x00000000
	.align		4
        /*0004*/ 	.word	0xffffffff
	.align		4
        /*0008*/ 	.word	0x00000000
	.align		4
        /*000c*/ 	.word	0xfffffffe
	.align		4
        /*0010*/ 	.word	0x00000000
	.align		4
        /*0014*/ 	.word	0xfffffffd
	.align		4
        /*0018*/ 	.word	0x00000000
	.align		4
        /*001c*/ 	.word	0xfffffffc


//--------------------- .text._Z11matrix_multPiS_S_i --------------------------
	.section	.text._Z11matrix_multPiS_S_i,"ax",@progbits
	.align	128
        .global         _Z11matrix_multPiS_S_i
        .type           _Z11matrix_multPiS_S_i,@function
        .size           _Z11matrix_multPiS_S_i,(.L_x_5 - _Z11matrix_multPiS_S_i)
        .other          _Z11matrix_multPiS_S_i,@"STO_CUDA_ENTRY STV_DEFAULT"
_Z11matrix_multPiS_S_i:
.text._Z11matrix_multPiS_S_i:
[----:B------:R-:W-:Y:S01]  /*0000*/  LDC R1, c[0x0][0x37c] ;  /* 0x0000df00ff017b82 */ /* 0x000fe20000000800 */
[----:B------:R-:W0:Y:S01]  /*0010*/  S2R R0, SR_CTAID.X ;  /* 0x0000000000007919 */ /* 0x000e220000002500 */
[----:B------:R-:W1:Y:S01]  /*0020*/  LDCU UR20, c[0x0][0x398] ;  /* 0x00007300ff1477ac */ /* 0x000e620008000800 */
[----:B------:R-:W0:Y:S01]  /*0030*/  S2R R3, SR_TID.X ;  /* 0x0000000000037919 */ /* 0x000e220000002100 */
[----:B------:R-:W2:Y:S01]  /*0040*/  S2R R13, SR_CTAID.Y ;  /* 0x00000000000d7919 */ /* 0x000ea20000002600 */
[----:B------:R-:W2:Y:S01]  /*0050*/  S2R R2, SR_TID.Y ;  /* 0x0000000000027919 */ /* 0x000ea20000002200 */
[----:B0-----:R-:W-:Y:S02]  /*0060*/  LEA R0, R0, R3, 0x4 ;  /* 0x0000000300007211 */ /* 0x001fe400078e20ff */
[----:B--2---:R-:W-:-:S04]  /*0070*/  LEA R13, R13, R2, 0x4 ;  /* 0x000000020d0d7211 */ /* 0x004fc800078e20ff */
[----:B------:R-:W-:-:S04]  /*0080*/  VIMNMX R2, PT, PT, R0, R13, !PT ;  /* 0x0000000d00027248 */ /* 0x000fc80007fe0100 */
[----:B-1----:R-:W-:-:S13]  /*0090*/  ISETP.GE.AND P0, PT, R2, UR20, PT ;  /* 0x0000001402007c0c */ /* 0x002fda000bf06270 */
[----:B------:R-:W-:Y:S05]  /*00a0*/  @P0 EXIT ;  /* 0x000000000000094d */ /* 0x000fea0003800000 */
[----:B------:R-:W-:Y:S01]  /*00b0*/  UISETP.GE.U32.AND UP0, UPT, UR20, 0x8, UPT ;  /* 0x000000081400788c */ /* 0x000fe2000bf06070 */
[----:B------:R-:W-:Y:S02]  /*00c0*/  HFMA2 R12, -RZ, RZ, 0, 0 ;  /* 0x00000000ff0c7431 */ /* 0x000fe400000001ff */
[----:B------:R-:W-:Y:S01]  /*00d0*/  IMAD R13, R13, UR20, RZ ;  /* 0x000000140d0d7c24 */ /* 0x000fe2000f8e02ff */
[----:B------:R-:W-:Y:S01]  /*00e0*/  UMOV UR4, URZ ;  /* 0x000000ff00047c82 */ /* 0x000fe20008000000 */
[----:B------:R-:W0:Y:S04]  /*00f0*/  LDCU.64 UR18, c[0x0][0x358] ;  /* 0x00006b00ff1277ac */ /* 0x000e280008000a00 */
[----:B------:R-:W-:Y:S05]  /*0100*/  BRA.U !UP0, `(.L_x_0) ;  /* 0x0000000508047547 */ /* 0x000fea000b800000 */
[----:B------:R-:W1:Y:S01]  /*0110*/  LDCU.128 UR24, c[0x0][0x380] ;  /* 0x00007000ff1877ac */ /* 0x000e620008000c00 */
[----:B------:R-:W-:Y:S02]  /*0120*/  MOV R12, RZ ;  /* 0x000000ff000c7202 */ /* 0x000fe40000000f00 */
[----:B------:R-:W-:Y:S01]  /*0130*/  MOV R14, R0 ;  /* 0x00000000000e7202 */ /* 0x000fe20000000f00 */
[----:B------:R-:W-:-:S04]  /*0140*/  ULOP3.LUT UR4, UR20, 0x7ffffff8, URZ, 0xc0, !UPT ;  /* 0x7ffffff814047892 */ /* 0x000fc8000f8ec0ff */
[----:B------:R-:W-:Y:S01]  /*0150*/  UIADD3 UR5, UPT, UPT, -UR4, URZ, URZ ;  /* 0x000000ff04057290 */ /* 0x000fe2000fffe1ff */
[----:B-1----:R-:W-:Y:S01]  /*0160*/  MOV R2, UR24 ;  /* 0x0000001800027c02 */ /* 0x002fe20008000f00 */
[----:B------:R-:W-:Y:S01]  /*0170*/  IMAD.U32 R3, RZ, RZ, UR25 ;  /* 0x00000019ff037e24 */ /* 0x000fe2000f8e00ff */
[----:B------:R-:W-:Y:S02]  /*0180*/  UIMAD.WIDE UR6, UR20, 0x8, UR26 ;  /* 0x00000008140678a5 */ /* 0x000fe4000f8e021a */
[----:B------:R-:W-:Y:S01]  /*0190*/  UIMAD.WIDE UR8, UR20, 0xc, UR26 ;  /* 0x0000000c140878a5 */ /* 0x000fe2000f8e021a */
[----:B------:R-:W-:Y:S01]  /*01a0*/  IMAD.WIDE.U32 R2, R13, 0x4, R2 ;  /* 0x000000040d027825 */ /* 0x000fe200078e0002 */
[----:B------:R-:W-:Y:S02]  /*01b0*/  UIMAD.WIDE UR10, UR20, 0x10, UR26 ;  /* 0x00000010140a78a5 */ /* 0x000fe4000f8e021a */
[----:B------:R-:W-:Y:S01]  /*01c0*/  UIMAD.WIDE UR12, UR20, 0x14, UR26 ;  /* 0x00000014140c78a5 */ /* 0x000fe2000f8e021a */
[----:B------:R-:W-:Y:S01]  /*01d0*/  IADD3 R2, P0, PT, R2, 0x10, RZ ;  /* 0x0000001002027810 */ /* 0x000fe20007f1e0ff */
[----:B------:R-:W-:-:S02]  /*01e0*/  UIMAD.WIDE UR14, UR20, 0x18, UR26 ;  /* 0x00000018140e78a5 */ /* 0x000fc4000f8e021a */
[----:B------:R-:W-:Y:S01]  /*01f0*/  UIMAD.WIDE UR16, UR20, 0x1c, UR26 ;  /* 0x0000001c141078a5 */ /* 0x000fe2000f8e021a */
[----:B------:R-:W-:-:S11]  /*0200*/  IADD3.X R3, PT, PT, RZ, R3, RZ, P0, !PT ;  /* 0x00000003ff037210 */ /* 0x000fd600007fe4ff */
.L_x_1:
[----:B------:R-:W-:Y:S01]  /*0210*/  UIMAD.WIDE UR22, UR20, 0x4, UR26 ;  /* 0x00000004141678a5 */ /* 0x000fe2000f8e021a */
[----:B------:R-:W-:Y:S01]  /*0220*/  MOV R23, 0x4 ;  /* 0x0000000400177802 */ /* 0x000fe20000000f00 */
[----:B------:R-:W-:Y:S01]  /*0230*/  HFMA2 R25, -RZ, RZ, 0, 2.384185791015625e-07 ;  /* 0x00000004ff197431 */ /* 0x000fe200000001ff */
[----:B0-----:R-:W2:Y:S03]  /*0240*/  LDG.E R21, desc[UR18][R2.64+-0x10] ;  /* 0xfffff01202157981 */ /* 0x001ea6000c1e1900 */
[----:B------:R-:W-:Y:S01]  /*0250*/  IMAD.WIDE R22, R14, R23, UR26 ;  /* 0x0000001a0e167e25 */ /* 0x000fe2000f8e0217 */
[----:B------:R-:W-:-:S03]  /*0260*/  MOV R9, UR23 ;  /* 0x0000001700097c02 */ /* 0x000fc60008000f00 */
[----:B------:R-:W-:Y:S01]  /*0270*/  HFMA2 R5, -RZ, RZ, 0, 2.384185791015625e-07 ;  /* 0x00000004ff057431 */ /* 0x000fe200000001ff */
[----:B------:R-:W-:Y:S01]  /*0280*/  MOV R11, 0x4 ;  /* 0x00000004000b7802 */ /* 0x000fe20000000f00 */
[----:B------:R-:W-:Y:S01]  /*0290*/  IMAD.U32 R8, RZ, RZ, UR22 ;  /* 0x00000016ff087e24 */ /* 0x000fe2000f8e00ff */
[----:B------:R-:W3:Y:S03]  /*02a0*/  LDG.E R19, desc[UR18][R2.64+-0xc] ;  /* 0xfffff41202137981 */ /* 0x000ee6000c1e1900 */
[C---:B------:R-:W-:Y:S01]  /*02b0*/  IMAD.WIDE R8, R14.reuse, 0x4, R8 ;  /* 0x000000040e087825 */ /* 0x040fe200078e0208 */
[----:B------:R-:W2:Y:S03]  /*02c0*/  LDG.E R22, desc[UR18][R22.64] ;  /* 0x0000001216167981 */ /* 0x000ea6000c1e1900 */
[C---:B------:R-:W-:Y:S01]  /*02d0*/  IMAD.WIDE R24, R14.reuse, R25, UR6 ;  /* 0x000000060e187e25 */ /* 0x040fe2000f8e0219 */
[----:B------:R0:W3:Y:S03]  /*02e0*/  LDG.E R20, desc[UR18][R8.64] ;  /* 0x0000001208147981 */ /* 0x0000e6000c1e1900 */
[----:B------:R-:W-:Y:S01]  /*02f0*/  IMAD.WIDE R10, R14, R11, UR8 ;  /* 0x000000080e0a7e25 */ /* 0x000fe2000f8e020b */
[----:B------:R-:W4:Y:S04]  /*0300*/  LDG.E R18, desc[UR18][R24.64] ;  /* 0x0000001218127981 */ /* 0x000f28000c1e1900 */
[----:B------:R-:W4:Y:S01]  /*0310*/  LDG.E R17, desc[UR18][R2.64+-0x8] ;  /* 0xfffff81202117981 */ /* 0x000f22000c1e1900 */
[----:B------:R-:W-:-:S02]  /*0320*/  IMAD.MOV.U32 R7, RZ, RZ, 0x4 ;  /* 0x00000004ff077424 */ /* 0x000fc400078e00ff */
[C---:B------:R-:W-:Y:S01]  /*0330*/  IMAD.WIDE R4, R14.reuse, R5, UR10 ;  /* 0x0000000a0e047e25 */ /* 0x040fe2000f8e0205 */
[----:B------:R1:W5:Y:S03]  /*0340*/  LDG.E R16, desc[UR18][R10.64] ;  /* 0x000000120a107981 */ /* 0x000366000c1e1900 */
[----:B------:R-:W-:Y:S01]  /*0350*/  HFMA2 R27, -RZ, RZ, 0, 2.384185791015625e-07 ;  /* 0x00000004ff1b7431 */ /* 0x000fe200000001ff */
[----:B0-----:R-:W-:Y:S01]  /*0360*/  MOV R9, 0x4 ;  /* 0x0000000400097802 */ /* 0x001fe20000000f00 */
[----:B------:R-:W5:Y:S01]  /*0370*/  LDG.E R15, desc[UR18][R2.64+-0x4] ;  /* 0xfffffc12020f7981 */ /* 0x000f62000c1e1900 */
[----:B------:R-:W-:-:S03]  /*0380*/  IMAD.WIDE R6, R14, R7, UR12 ;  /* 0x0000000c0e067e25 */ /* 0x000fc6000f8e0207 */
[----:B------:R0:W5:Y:S01]  /*0390*/  LDG.E R4, desc[UR18][R4.64] ;  /* 0x0000001204047981 */ /* 0x000162000c1e1900 */
[----:B------:R-:W-:-:S03]  /*03a0*/  IMAD.WIDE R8, R14, R9, UR14 ;  /* 0x0000000e0e087e25 */ /* 0x000fc6000f8e0209 */
[----:B------:R-:W5:Y:S01]  /*03b0*/  LDG.E R23, desc[UR18][R2.64] ;  /* 0x0000001202177981 */ /* 0x000f62000c1e1900 */
[----:B-1----:R-:W-:-:S03]  /*03c0*/  IMAD.WIDE R10, R14, R27, UR16 ;  /* 0x000000100e0a7e25 */ /* 0x002fc6000f8e021b */
[----:B------:R-:W5:Y:S04]  /*03d0*/  LDG.E R7, desc[UR18][R6.64] ;  /* 0x0000001206077981 */ /* 0x000f68000c1e1900 */
[----:B------:R-:W5:Y:S04]  /*03e0*/  LDG.E R24, desc[UR18][R2.64+0x4] ;  /* 0x0000041202187981 */ /* 0x000f68000c1e1900 */
[----:B------:R-:W5:Y:S04]  /*03f0*/  LDG.E R8, desc[UR18][R8.64] ;  /* 0x0000001208087981 */ /* 0x000f68000c1e1900 */
[----:B------:R-:W5:Y:S04]  /*0400*/  LDG.E R25, desc[UR18][R2.64+0x8] ;  /* 0x0000081202197981 */ /* 0x000f68000c1e1900 */
[----:B------:R-:W5:Y:S04]  /*0410*/  LDG.E R10, desc[UR18][R10.64] ;  /* 0x000000120a0a7981 */ /* 0x000f68000c1e1900 */
[----:B------:R1:W5:Y:S01]  /*0420*/  LDG.E R27, desc[UR18][R2.64+0xc] ;  /* 0x00000c12021b7981 */ /* 0x000362000c1e1900 */
[----:B------:R-:W-:-:S04]  /*0430*/  UIADD3 UR5, UPT, UPT, UR5, 0x8, URZ ;  /* 0x0000000805057890 */ /* 0x000fc8000fffe0ff */
[----:B------:R-:W-:Y:S01]  /*0440*/  UISETP.NE.AND UP0, UPT, UR5, URZ, UPT ;  /* 0x000000ff0500728c */ /* 0x000fe2000bf05270 */
[----:B0-----:R-:W-:Y:S02]  /*0450*/  MOV R5, UR20 ;  /* 0x0000001400057c02 */ /* 0x001fe40008000f00 */
[----:B-1----:R-:W-:-:S03]  /*0460*/  IADD3 R2, P0, PT, R2, 0x20, RZ ;  /* 0x0000002002027810 */ /* 0x002fc60007f1e0ff */
[----:B------:R-:W-:Y:S01]  /*0470*/  IMAD R14, R5, 0x8, R14 ;  /* 0x00000008050e7824 */ /* 0x000fe200078e020e */
[----:B------:R-:W-:Y:S01]  /*0480*/  IADD3.X R3, PT, PT, RZ, R3, RZ, P0, !PT ;  /* 0x00000003ff037210 */ /* 0x000fe200007fe4ff */
[----:B--2---:R-:W-:-:S04]  /*0490*/  IMAD R21, R21, R22, R12 ;  /* 0x0000001615157224 */ /* 0x004fc800078e020c */
[----:B---3--:R-:W-:-:S04]  /*04a0*/  IMAD R19, R19, R20, R21 ;  /* 0x0000001413137224 */ /* 0x008fc800078e0215 */
[----:B----4-:R-:W-:-:S04]  /*04b0*/  IMAD R17, R17, R18, R19 ;  /* 0x0000001211117224 */ /* 0x010fc800078e0213 */
[----:B-----5:R-:W-:-:S04]  /*04c0*/  IMAD R15, R15, R16, R17 ;  /* 0x000000100f0f7224 */ /* 0x020fc800078e0211 */
[----:B------:R-:W-:-:S04]  /*04d0*/  IMAD R4, R23, R4, R15 ;  /* 0x0000000417047224 */ /* 0x000fc800078e020f */
[----:B------:R-:W-:-:S04]  /*04e0*/  IMAD R4, R24, R7, R4 ;  /* 0x0000000718047224 */ /* 0x000fc800078e0204 */
[----:B------:R-:W-:-:S04]  /*04f0*/  IMAD R4, R25, R8, R4 ;  /* 0x0000000819047224 */ /* 0x000fc800078e0204 */
[----:B------:R-:W-:Y:S01]  /*0500*/  IMAD R12, R27, R10, R4 ;  /* 0x0000000a1b0c7224 */ /* 0x000fe200078e0204 */
[----:B------:R-:W-:Y:S06]  /*0510*/  BRA.U UP0, `(.L_x_1) ;  /* 0xfffffffd003c7547 */ /* 0x000fec000b83ffff */
.L_x_0:
[----:B------:R-:W-:-:S04]  /*0520*/  ULOP3.LUT UR6, UR20, 0x7, URZ, 0xc0, !UPT ;  /* 0x0000000714067892 */ /* 0x000fc8000f8ec0ff */
[----:B------:R-:W-:-:S09]  /*0530*/  UISETP.NE.AND UP0, UPT, UR6, URZ, UPT ;  /* 0x000000ff0600728c */ /* 0x000fd2000bf05270 */
[----:B------:R-:W-:Y:S05]  /*0540*/  BRA.U !UP0, `(.L_x_2) ;  /* 0x0000000508387547 */ /* 0x000fea000b800000 */
[----:B------:R-:W-:Y:S02]  /*0550*/  UISETP.GE.U32.AND UP0, UPT, UR6, 0x4, UPT ;  /* 0x000000040600788c */ /* 0x000fe4000bf06070 */
[----:B------:R-:W-:-:S04]  /*0560*/  ULOP3.LUT UR5, UR20, 0x3, URZ, 0xc0, !UPT ;  /* 0x0000000314057892 */ /* 0x000fc8000f8ec0ff */
[----:B------:R-:W-:-:S03]  /*0570*/  UISETP.NE.AND UP1, UPT, UR5, URZ, UPT ;  /* 0x000000ff0500728c */ /* 0x000fc6000bf25270 */
[----:B------:R-:W-:Y:S08]  /*0580*/  BRA.U !UP0, `(.L_x_3) ;  /* 0x00000001087c7547 */ /* 0x000ff0000b800000 */
[----:B------:R-:W1:Y:S01]  /*0590*/  LDC.64 R6, c[0x0][0x388] ;  /* 0x0000e200ff067b82 */ /* 0x000e620000000a00 */
[----:B------:R-:W2:Y:S01]  /*05a0*/  LDCU.64 UR6, c[0x0][0x380] ;  /* 0x00007000ff0677ac */ /* 0x000ea20008000a00 */
[----:B------:R-:W-:Y:S01]  /*05b0*/  MOV R9, UR4 ;  /* 0x0000000400097c02 */ /* 0x000fe20008000f00 */
[----:B------:R-:W-:Y:S01]  /*05c0*/  IMAD.U32 R11, RZ, RZ, UR20 ;  /* 0x00000014ff0b7e24 */ /* 0x000fe2000f8e00ff */
[C---:B------:R-:W-:Y:S02]  /*05d0*/  IADD3 R3, PT, PT, R13.reuse, UR4, RZ ;  /* 0x000000040d037c10 */ /* 0x040fe4000fffe0ff */
[----:B------:R-:W-:Y:S01]  /*05e0*/  IADD3 R10, P0, PT, R13, UR4, RZ ;  /* 0x000000040d0a7c10 */ /* 0x000fe2000ff1e0ff */
[----:B------:R-:W-:Y:S01]  /*05f0*/  IMAD R9, R9, UR20, R0 ;  /* 0x0000001409097c24 */ /* 0x000fe2000f8e0200 */
[----:B------:R-:W3:Y:S01]  /*0600*/  LDC.64 R4, c[0x0][0x380] ;  /* 0x0000e000ff047b82 */ /* 0x000ee20000000a00 */
[----:B------:R-:W-:Y:S02]  /*0610*/  MOV R15, UR20 ;  /* 0x00000014000f7c02 */ /* 0x000fe40008000f00 */
[----:B-1----:R-:W-:Y:S01]  /*0620*/  IMAD.WIDE R6, R9, 0x4, R6 ;  /* 0x0000000409067825 */ /* 0x002fe200078e0206 */
[----:B------:R-:W-:-:S05]  /*0630*/  MOV R9, UR20 ;  /* 0x0000001400097c02 */ /* 0x000fca0008000f00 */
[----:B------:R-:W-:Y:S02]  /*0640*/  IMAD.WIDE R8, R9, 0x4, R6 ;  /* 0x0000000409087825 */ /* 0x000fe400078e0206 */
[----:B0-----:R-:W4:Y:S02]  /*0650*/  LDG.E R6, desc[UR18][R6.64] ;  /* 0x0000001206067981 */ /* 0x001f24000c1e1900 */
[----:B---3--:R-:W-:Y:S01]  /*0660*/  IMAD.WIDE.U32 R4, R3, 0x4, R4 ;  /* 0x0000000403047825 */ /* 0x008fe200078e0004 */
[----:B------:R-:W-:Y:S01]  /*0670*/  IADD3.X R3, PT, PT, RZ, RZ, RZ, P0, !PT ;  /* 0x000000ffff037210 */ /* 0x000fe200007fe4ff */
[----:B------:R-:W3:Y:S01]  /*0680*/  LDG.E R17, desc[UR18][R8.64] ;  /* 0x0000001208117981 */ /* 0x000ee2000c1e1900 */
[----:B--2---:R-:W-:-:S03]  /*0690*/  LEA R2, P0, R10, UR6, 0x2 ;  /* 0x000000060a027c11 */ /* 0x004fc6000f8010ff */
[----:B------:R-:W4:Y:S01]  /*06a0*/  LDG.E R5, desc[UR18][R4.64] ;  /* 0x0000001204057981 */ /* 0x000f22000c1e1900 */
[----:B------:R-:W-:Y:S01]  /*06b0*/  LEA.HI.X R3, R10, UR7, R3, 0x2, P0 ;  /* 0x000000070a037c11 */ /* 0x000fe200080f1403 */
[----:B------:R-:W-:-:S04]  /*06c0*/  IMAD.WIDE R10, R11, 0x4, R8 ;  /* 0x000000040b0a7825 */ /* 0x000fc800078e0208 */
[----:B------:R-:W3:Y:S01]  /*06d0*/  LDG.E R16, desc[UR18][R2.64+0x4] ;  /* 0x0000041202107981 */ /* 0x000ee2000c1e1900 */
[----:B------:R-:W-:-:S03]  /*06e0*/  IMAD.WIDE R14, R15, 0x4, R10 ;  /* 0x000000040f0e7825 */ /* 0x000fc600078e020a */
[----:B------:R-:W2:Y:S04]  /*06f0*/  LDG.E R19, desc[UR18][R10.64] ;  /* 0x000000120a137981 */ /* 0x000ea8000c1e1900 */
[----:B------:R-:W2:Y:S04]  /*0700*/  LDG.E R18, desc[UR18][R2.64+0x8] ;  /* 0x0000081202127981 */ /* 0x000ea8000c1e1900 */
[----:B------:R-:W5:Y:S04]  /*0710*/  LDG.E R20, desc[UR18][R2.64+0xc] ;  /* 0x00000c1202147981 */ /* 0x000f68000c1e1900 */
[----:B------:R-:W5:Y:S01]  /*0720*/  LDG.E R14, desc[UR18][R14.64] ;  /* 0x000000120e0e7981 */ /* 0x000f62000c1e1900 */
[----:B------:R-:W-:Y:S01]  /*0730*/  UIADD3 UR4, UPT, UPT, UR4, 0x4, URZ ;  /* 0x0000000404047890 */ /* 0x000fe2000fffe0ff */
[----:B----4-:R-:W-:-:S04]  /*0740*/  IMAD R5, R5, R6, R12 ;  /* 0x0000000605057224 */ /* 0x010fc800078e020c */
[----:B---3--:R-:W-:-:S04]  /*0750*/  IMAD R5, R16, R17, R5 ;  /* 0x0000001110057224 */ /* 0x008fc800078e0205 */
[----:B--2---:R-:W-:-:S04]  /*0760*/  IMAD R5, R18, R19, R5 ;  /* 0x0000001312057224 */ /* 0x004fc800078e0205 */
[----:B-----5:R-:W-:-:S07]  /*0770*/  IMAD R12, R20, R14, R5 ;  /* 0x0000000e140c7224 */ /* 0x020fce00078e0205 */
.L_x_3:
[----:B------:R-:W-:Y:S05]  /*0780*/  BRA.U !UP1, `(.L_x_2) ;  /* 0x0000000109a87547 */ /* 0x000fea000b800000 */
[----:B------:R-:W-:Y:S01]  /*0790*/  UISETP.NE.AND UP0, UPT, UR5, 0x1, UPT ;  /* 0x000000010500788c */ /* 0x000fe2000bf05270 */
[----:B------:R-:W-:Y:S01]  /*07a0*/  IMAD.U32 R7, RZ, RZ, UR4 ;  /* 0x00000004ff077e24 */ /* 0x000fe2000f8e00ff */
[----:B------:R-:W-:Y:S02]  /*07b0*/  ULOP3.LUT UR5, UR20, 0x1, URZ, 0xc0, !UPT ;  /* 0x0000000114057892 */ /* 0x000fe4000f8ec0ff */
[----:B------:R-:W-:Y:S02]  /*07c0*/  MOV R15, UR20 ;  /* 0x00000014000f7c02 */ /* 0x000fe40008000f00 */
[----:B------:R-:W-:Y:S01]  /*07d0*/  UISETP.NE.U32.AND UP1, UPT, UR5, 0x1, UPT ;  /* 0x000000010500788c */ /* 0x000fe2000bf25070 */
[----:B------:R-:W-:-:S04]  /*07e0*/  PLOP3.LUT P1, PT, PT, PT, UP0, 0x80, 0x8 ;  /* 0x000000000008781c */ /* 0x000fc80003f2f008 */
[----:B------:R-:W1:Y:S01]  /*07f0*/  @UP0 LDCU.128 UR8, c[0x0][0x380] ;  /* 0x00007000ff0807ac */ /* 0x000e620008000c00 */
[----:B------:R-:W-:Y:S01]  /*0800*/  PLOP3.LUT P0, PT, PT, PT, UP1, 0x80, 0x8 ;  /* 0x000000000008781c */ /* 0x000fe20003f0f018 */
[----:B------:R-:W2:Y:S04]  /*0810*/  @UP0 LDCU.64 UR6, c[0x0][0x380] ;  /* 0x00007000ff0607ac */ /* 0x000ea80008000a00 */
[----:B------:R-:W3:Y:S03]  /*0820*/  @!UP1 LDCU.128 UR12, c[0x0][0x380] ;  /* 0x00007000ff0c97ac */ /* 0x000ee60008000c00 */
[C---:B------:R-:W-:Y:S02]  /*0830*/  @P1 IADD3 R3, PT, PT, R13.reuse, UR4, RZ ;  /* 0x000000040d031c10 */ /* 0x040fe4000fffe0ff */
[----:B------:R-:W-:Y:S01]  /*0840*/  @P1 IADD3 R6, P2, PT, R13, UR4, RZ ;  /* 0x000000040d061c10 */ /* 0x000fe2000ff5e0ff */
[----:B------:R-:W-:Y:S01]  /*0850*/  @UP0 UIADD3 UR4, UPT, UPT, UR4, 0x2, URZ ;  /* 0x0000000204040890 */ /* 0x000fe2000fffe0ff */
[----:B-1----:R-:W-:-:S02]  /*0860*/  MOV R10, UR8 ;  /* 0x00000008000a7c02 */ /* 0x002fc40008000f00 */
[----:B------:R-:W-:Y:S02]  /*0870*/  MOV R11, UR9 ;  /* 0x00000009000b7c02 */ /* 0x000fe40008000f00 */
[----:B------:R-:W-:Y:S02]  /*0880*/  MOV R4, UR10 ;  /* 0x0000000a00047c02 */ /* 0x000fe40008000f00 */
[----:B------:R-:W-:Y:S01]  /*0890*/  MOV R5, UR11 ;  /* 0x0000000b00057c02 */ /* 0x000fe20008000f00 */
[----:B------:R-:W-:-:S04]  /*08a0*/  @P1 IMAD.WIDE.U32 R10, R3, 0x4, R10 ;  /* 0x00000004030a1825 */ /* 0x000fc800078e000a */
[----:B------:R-:W-:Y:S01]  /*08b0*/  @P1 IMAD R3, R7, UR20, R0 ;  /* 0x0000001407031c24 */ /* 0x000fe2000f8e0200 */
[----:B------:R-:W-:Y:S01]  /*08c0*/  @P1 IADD3.X R7, PT, PT, RZ, RZ, RZ, P2, !PT ;  /* 0x000000ffff071210 */ /* 0x000fe200017fe4ff */
[----:B0-----:R-:W4:Y:S01]  /*08d0*/  @P1 LDG.E R11, desc[UR18][R10.64] ;  /* 0x000000120a0b1981 */ /* 0x001f22000c1e1900 */
[C---:B--2---:R-:W-:Y:S01]  /*08e0*/  @P1 LEA R2, P2, R6.reuse, UR6, 0x2 ;  /* 0x0000000606021c11 */ /* 0x044fe2000f8410ff */
[----:B------:R-:W-:Y:S01]  /*08f0*/  @P1 IMAD.WIDE R4, R3, 0x4, R4 ;  /* 0x0000000403041825 */ /* 0x000fe200078e0204 */
[----:B------:R-:W-:Y:S02]  /*0900*/  MOV R19, UR4 ;  /* 0x0000000400137c02 */ /* 0x000fe40008000f00 */
[----:B------:R-:W-:Y:S01]  /*0910*/  @P1 LEA.HI.X R3, R6, UR7, R7, 0x2, P2 ;  /* 0x0000000706031c11 */ /* 0x000fe200090f1407 */
[----:B---3--:R-:W-:Y:S01]  /*0920*/  IMAD.U32 R6, RZ, RZ, UR12 ;  /* 0x0000000cff067e24 */ /* 0x008fe2000f8e00ff */
[----:B------:R-:W-:Y:S01]  /*0930*/  MOV R7, UR13 ;  /* 0x0000000d00077c02 */ /* 0x000fe20008000f00 */
[----:B------:R-:W-:Y:S01]  /*0940*/  @P1 IMAD.WIDE R14, R15, 0x4, R4 ;  /* 0x000000040f0e1825 */ /* 0x000fe200078e0204 */
[----:B------:R-:W-:Y:S01]  /*0950*/  @!P0 IADD3 R17, PT, PT, R13, UR4, RZ ;  /* 0x000000040d118c10 */ /* 0x000fe2000fffe0ff */
[----:B------:R-:W4:Y:S01]  /*0960*/  @P1 LDG.E R4, desc[UR18][R4.64] ;  /* 0x0000001204041981 */ /* 0x000f22000c1e1900 */
[----:B------:R-:W-:Y:S01]  /*0970*/  MOV R8, UR14 ;  /* 0x0000000e00087c02 */ /* 0x000fe20008000f00 */
[----:B------:R-:W-:Y:S01]  /*0980*/  @!P0 IMAD R19, R19, UR20, R0 ;  /* 0x0000001413138c24 */ /* 0x000fe2000f8e0200 */
[----:B------:R-:W-:Y:S01]  /*0990*/  MOV R9, UR15 ;  /* 0x0000000f00097c02 */ /* 0x000fe20008000f00 */
[----:B------:R-:W-:Y:S01]  /*09a0*/  @!P0 IMAD.WIDE.U32 R6, R17, 0x4, R6 ;  /* 0x0000000411068825 */ /* 0x000fe200078e0006 */
[----:B------:R-:W2:Y:S03]  /*09b0*/  @P1 LDG.E R14, desc[UR18][R14.64] ;  /* 0x000000120e0e1981 */ /* 0x000ea6000c1e1900 */
[----:B------:R-:W-:Y:S01]  /*09c0*/  @!P0 IMAD.WIDE R8, R19, 0x4, R8 ;  /* 0x0000000413088825 */ /* 0x000fe200078e0208 */
[----:B------:R-:W2:Y:S04]  /*09d0*/  @P1 LDG.E R2, desc[UR18][R2.64+0x4] ;  /* 0x0000041202021981 */ /* 0x000ea8000c1e1900 */
[----:B------:R-:W3:Y:S04]  /*09e0*/  @!P0 LDG.E R7, desc[UR18][R6.64] ;  /* 0x0000001206078981 */ /* 0x000ee8000c1e1900 */
[----:B------:R-:W3:Y:S01]  /*09f0*/  @!P0 LDG.E R8, desc[UR18][R8.64] ;  /* 0x0000001208088981 */ /* 0x000ee2000c1e1900 */
[----:B----4-:R-:W-:-:S04]  /*0a00*/  @P1 IMAD R11, R11, R4, R12 ;  /* 0x000000040b0b1224 */ /* 0x010fc800078e020c */
[----:B--2---:R-:W-:-:S04]  /*0a10*/  @P1 IMAD R12, R2, R14, R11 ;  /* 0x0000000e020c1224 */ /* 0x004fc800078e020b */
[----:B---3--:R-:W-:-:S07]  /*0a20*/  @!P0 IMAD R12, R7, R8, R12 ;  /* 0x00000008070c8224 */ /* 0x008fce00078e020c */
.L_x_2:
[----:B------:R-:W1:Y:S01]  /*0a30*/  LDC.64 R2, c[0x0][0x390] ;  /* 0x0000e400ff027b82 */ /* 0x000e620000000a00 */
[----:B------:R-:W-:-:S05]  /*0a40*/  IADD3 R13, PT, PT, R0, R13, RZ ;  /* 0x0000000d000d7210 */ /* 0x000fca0007ffe0ff */
[----:B-1----:R-:W-:-:S05]  /*0a50*/  IMAD.WIDE R2, R13, 0x4, R2 ;  /* 0x000000040d027825 */ /* 0x002fca00078e0202 */
[----:B0-----:R-:W-:Y:S01]  /*0a60*/  STG.E desc[UR18][R2.64], R12 ;  /* 0x0000000c02007986 */ /* 0x001fe2000c101912 */
[----:B------:R-:W-:Y:S05]  /*0a70*/  EXIT ;  /* 0x000000000000794d */ /* 0x000fea0003800000 */
.L_x_4:
[----:B------:R-:W-:-:S00]  /*0a80*/  BRA `(.L_x_4) ;  /* 0xfffffffc00fc7947 */ /* 0x000fc0000383ffff */
[----:B------:R-:W-:-:S00]  /*0a90*/  NOP ;  /* 0x0000000000007918 */ /* 0x000fc00000000000 */
        /* <DEDUP_REMOVED lines=14> */
.L_x_5:


//--------------------- .nv.shared.reserved.0     --------------------------
	.section	.nv.shared.reserved.0,"aw",@nobits
	.weak		__nv_reservedSMEM_offset_0_alias
	.size		__nv_reservedSMEM_offset_0_alias, 0, 64
	.other		__nv_reservedSMEM_offset_0_alias,@"STO_CUDA_RESERVED_SHARED STV_DEFAULT"
__nv_reservedSMEM_offset_0_alias:
	.zero		0
	.zero		64


//--------------------- .nv.constant0._Z11matrix_multPiS_S_i --------------------------
	.section	.nv.constant0._Z11matrix_multPiS_S_i,"a",@progbits
	.sectionflags	@""
	.align	4
.nv.constant0._Z11matrix_multPiS_S_i:
	.zero		924


//--------------------- SYMBOLS --------------------------

	.type		.nv.reservedSmem.offset0,@object
	.size		.nv.reservedSmem.offset0,0x4
